//
// Generated by NVIDIA NVVM Compiler
//
// Compiler Build ID: CL-36424714
// Cuda compilation tools, release 13.0, V13.0.88
// Based on NVVM 20.0.0
//

.version 9.0
.target sm_100
.address_size 64

	// .globl	_Z12sieveSegmentPhPjiyy

.visible .entry _Z12sieveSegmentPhPjiyy(
	.param .u64 .ptr .align 1 _Z12sieveSegmentPhPjiyy_param_0,
	.param .u64 .ptr .align 1 _Z12sieveSegmentPhPjiyy_param_1,
	.param .u32 _Z12sieveSegmentPhPjiyy_param_2,
	.param .u64 _Z12sieveSegmentPhPjiyy_param_3,
	.param .u64 _Z12sieveSegmentPhPjiyy_param_4
)
{
	.reg .pred 	%p<6>;
	.reg .b16 	%rs<2>;
	.reg .b32 	%r<11>;
	.reg .b64 	%rd<25>;

	ld.param.u64 	%rd10, [_Z12sieveSegmentPhPjiyy_param_0];
	ld.param.u64 	%rd11, [_Z12sieveSegmentPhPjiyy_param_1];
	ld.param.u32 	%r2, [_Z12sieveSegmentPhPjiyy_param_2];
	ld.param.u64 	%rd12, [_Z12sieveSegmentPhPjiyy_param_3];
	ld.param.u64 	%rd13, [_Z12sieveSegmentPhPjiyy_param_4];
	mov.u32 	%r3, %ctaid.x;
	mov.u32 	%r4, %ntid.x;
	mov.u32 	%r5, %tid.x;
	mad.lo.s32 	%r1, %r3, %r4, %r5;
	setp.ge.s32 	%p1, %r1, %r2;
	@%p1 bra 	$L__BB0_9;
	cvta.to.global.u64 	%rd14, %rd11;
	mul.wide.s32 	%rd15, %r1, 4;
	add.s64 	%rd16, %rd14, %rd15;
	ld.global.u32 	%r6, [%rd16];
	cvt.u64.u32 	%rd1, %r6;
	add.s64 	%rd17, %rd12, %rd1;
	add.s64 	%rd2, %rd17, -1;
	and.b64  	%rd18, %rd2, -4294967296;
	setp.ne.s64 	%p2, %rd18, 0;
	@%p2 bra 	$L__BB0_3;
	cvt.u32.u64 	%r8, %rd1;
	cvt.u32.u64 	%r9, %rd2;
	rem.u32 	%r10, %r9, %r8;
	cvt.u64.u32 	%rd23, %r10;
	bra.uni 	$L__BB0_4;
$L__BB0_3:
	rem.u64 	%rd23, %rd2, %rd1;
$L__BB0_4:
	sub.s64 	%rd19, %rd2, %rd23;
	mul.lo.s64 	%rd20, %rd1, %rd1;
	max.u64 	%rd24, %rd19, %rd20;
	setp.gt.u64 	%p3, %rd24, %rd13;
	@%p3 bra 	$L__BB0_9;
	cvta.to.global.u64 	%rd7, %rd10;
$L__BB0_6:
	setp.lt.u64 	%p4, %rd24, %rd12;
	@%p4 bra 	$L__BB0_8;
	sub.s64 	%rd21, %rd24, %rd12;
	add.s64 	%rd22, %rd7, %rd21;
	mov.b16 	%rs1, 0;
	st.global.u8 	[%rd22], %rs1;
$L__BB0_8:
	add.s64 	%rd24, %rd24, %rd1;
	setp.le.u64 	%p5, %rd24, %rd13;
	@%p5 bra 	$L__BB0_6;
$L__BB0_9:
	ret;

}


// ===== COMPILED SASS (sm_100) =====

	.target	sm_100

	.elftype	@"ET_EXEC"


//--------------------- .note.nv.tkinfo           --------------------------
	.section	.note.nv.tkinfo,"",@"SHT_NOTE"
	.sectionflags	@"SHF_NOTE_NV_TKINFO"
	.tkinfo
        /*0018*/ 	.word	0x00000002
        /*0030*/ 	.string	""
        /*0030*/ 	.string	"ptxas"
        /*0030*/ 	.string	"Cuda compilation tools, release 13.0, V13.0.88"
        /*0030*/ 	.string	"Build cuda_13.0.r13.0/compiler.36424714_0"
        /*0030*/ 	.string	"-arch sm_100 -m 64 "



//--------------------- .note.nv.cuinfo           --------------------------
	.section	.note.nv.cuinfo,"",@"SHT_NOTE"
	.sectionflags	@"SHF_NOTE_NV_CUINFO"
        /*0018*/ 	.short	0x0002
        /*001a*/ 	.short	0x0064
        /*001c*/ 	.short	0x0082
	.zero		2


//--------------------- .nv.info                  --------------------------
	.section	.nv.info,"",@"SHT_CUDA_INFO"
	.align	4


	//----- nvinfo : EIATTR_REGCOUNT
	.align		4
        /*0000*/ 	.byte	0x04, 0x2f
        /*0002*/ 	.short	(.L_1 - .L_0)
	.align		4
.L_0:
        /*0004*/ 	.word	index@(_Z12sieveSegmentPhPjiyy)
        /*0008*/ 	.word	0x00000012


	//----- nvinfo : EIATTR_FRAME_SIZE
	.align		4
.L_1:
        /*000c*/ 	.byte	0x04, 0x11
        /*000e*/ 	.short	(.L_3 - .L_2)
	.align		4
.L_2:
        /*0010*/ 	.word	index@($__internal_0_$__cuda_sm20_rem_u64)
        /*0014*/ 	.word	0x00000000


	//----- nvinfo : EIATTR_FRAME_SIZE
	.align		4
.L_3:
        /*0018*/ 	.byte	0x04, 0x11
        /*001a*/ 	.short	(.L_5 - .L_4)
	.align		4
.L_4:
        /*001c*/ 	.word	index@(_Z12sieveSegmentPhPjiyy)
        /*0020*/ 	.word	0x00000000


	//----- nvinfo : EIATTR_MIN_STACK_SIZE
	.align		4
.L_5:
        /*0024*/ 	.byte	0x04, 0x12
        /*0026*/ 	.short	(.L_7 - .L_6)
	.align		4
.L_6:
        /*0028*/ 	.word	index@(_Z12sieveSegmentPhPjiyy)
        /*002c*/ 	.word	0x00000000
.L_7:


//--------------------- .nv.compat                --------------------------
	.section	.nv.compat,"",@"SHT_CUDA_COMPAT_INFO"
	.align	4
        /*0000*/ 	.byte	0x02, 0x09, 0x00, 0x00, 0x02, 0x02, 0x01, 0x00, 0x02, 0x05, 0x05, 0x00, 0x03, 0x07, 0x01, 0x01
        /*0010*/ 	.byte	0x02, 0x03, 0x00, 0x00, 0x02, 0x06, 0x01, 0x00, 0x04, 0x0b, 0x08, 0x00, 0x09, 0x00, 0x00, 0x00
        /*0020*/ 	.byte	0x00, 0x00, 0x00, 0x00


//--------------------- .nv.info._Z12sieveSegmentPhPjiyy --------------------------
	.section	.nv.info._Z12sieveSegmentPhPjiyy,"",@"SHT_CUDA_INFO"
	.sectionflags	@""
	.align	4


	//----- nvinfo : EIATTR_CUDA_API_VERSION
	.align		4
        /*0000*/ 	.byte	0x04, 0x37
        /*0002*/ 	.short	(.L_9 - .L_8)
.L_8:
        /*0004*/ 	.word	0x00000082


	//----- nvinfo : EIATTR_KPARAM_INFO
	.align		4
.L_9:
        /*0008*/ 	.byte	0x04, 0x17
        /*000a*/ 	.short	(.L_11 - .L_10)
.L_10:
        /*000c*/ 	.word	0x00000000
        /*0010*/ 	.short	0x0004
        /*0012*/ 	.short	0x0020
        /*0014*/ 	.byte	0x00, 0xf0, 0x21, 0x00


	//----- nvinfo : EIATTR_KPARAM_INFO
	.align		4
.L_11:
        /*0018*/ 	.byte	0x04, 0x17
        /*001a*/ 	.short	(.L_13 - .L_12)
.L_12:
        /*001c*/ 	.word	0x00000000
        /*0020*/ 	.short	0x0003
        /*0022*/ 	.short	0x0018
        /*0024*/ 	.byte	0x00, 0xf0, 0x21, 0x00


	//----- nvinfo : EIATTR_KPARAM_INFO
	.align		4
.L_13:
        /*0028*/ 	.byte	0x04, 0x17
        /*002a*/ 	.short	(.L_15 - .L_14)
.L_14:
        /*002c*/ 	.word	0x00000000
        /*0030*/ 	.short	0x0002
        /*0032*/ 	.short	0x0010
        /*0034*/ 	.byte	0x00, 0xf0, 0x11, 0x00


	//----- nvinfo : EIATTR_KPARAM_INFO
	.align		4
.L_15:
        /*0038*/ 	.byte	0x04, 0x17
        /*003a*/ 	.short	(.L_17 - .L_16)
.L_16:
        /*003c*/ 	.word	0x00000000
        /*0040*/ 	.short	0x0001
        /*0042*/ 	.short	0x0008
        /*0044*/ 	.byte	0x00, 0xf5, 0x21, 0x00


	//----- nvinfo : EIATTR_KPARAM_INFO
	.align		4
.L_17:
        /*0048*/ 	.byte	0x04, 0x17
        /*004a*/ 	.short	(.L_19 - .L_18)
.L_18:
        /*004c*/ 	.word	0x00000000
        /*0050*/ 	.short	0x0000
        /*0052*/ 	.short	0x0000
        /*0054*/ 	.byte	0x00, 0xf5, 0x21, 0x00


	//----- nvinfo : EIATTR_SPARSE_MMA_MASK
	.align		4
.L_19:
        /*0058*/ 	.byte	0x03, 0x50
        /*005a*/ 	.short	0x0000


	//----- nvinfo : EIATTR_MAXREG_COUNT
	.align		4
        /*005c*/ 	.byte	0x03, 0x1b
        /*005e*/ 	.short	0x00ff


	//----- nvinfo : EIATTR_MERCURY_ISA_VERSION
	.align		4
        /*0060*/ 	.byte	0x03, 0x5f
        /*0062*/ 	.short	0x0101


	//----- nvinfo : EIATTR_VRC_CTA_INIT_COUNT
	.align		4
        /*0064*/ 	.byte	0x02, 0x4a
	.zero		1
	.zero		1


	//----- nvinfo : EIATTR_EXIT_INSTR_OFFSETS
	.align		4
        /*0068*/ 	.byte	0x04, 0x1c
        /*006a*/ 	.short	(.L_21 - .L_20)


	//   ....[0]....
.L_20:
        /*006c*/ 	.word	0x00000070


	//   ....[1]....
        /*0070*/ 	.word	0x00000380


	//   ....[2]....
        /*0074*/ 	.word	0x00000470


	//----- nvinfo : EIATTR_CRS_STACK_SIZE
	.align		4
.L_21:
        /*0078*/ 	.byte	0x04, 0x1e
        /*007a*/ 	.short	(.L_23 - .L_22)
.L_22:
        /*007c*/ 	.word	0x00000000


	//----- nvinfo : EIATTR_CBANK_PARAM_SIZE
	.align		4
.L_23:
        /*0080*/ 	.byte	0x03, 0x19
        /*0082*/ 	.short	0x0028


	//----- nvinfo : EIATTR_PARAM_CBANK
	.align		4
        /*0084*/ 	.byte	0x04, 0x0a
        /*0086*/ 	.short	(.L_25 - .L_24)
	.align		4
.L_24:
        /*0088*/ 	.word	index@(.nv.constant0._Z12sieveSegmentPhPjiyy)
        /*008c*/ 	.short	0x0380
        /*008e*/ 	.short	0x0028


	//----- nvinfo : EIATTR_SW_WAR
	.align		4
.L_25:
        /*0090*/ 	.byte	0x04, 0x36
        /*0092*/ 	.short	(.L_27 - .L_26)
.L_26:
        /*0094*/ 	.word	0x00000008
.L_27:


//--------------------- .nv.callgraph             --------------------------
	.section	.nv.callgraph,"",@"SHT_CUDA_CALLGRAPH"
	.align	4
	.sectionentsize	8
	.align		4
        /*0000*/ 	.word	0x00000000
	.align		4
        /*0004*/ 	.word	0xffffffff
	.align		4
        /*0008*/ 	.word	0x00000000
	.align		4
        /*000c*/ 	.word	0xfffffffe
	.align		4
        /*0010*/ 	.word	0x00000000
	.align		4
        /*0014*/ 	.word	0xfffffffd
	.align		4
        /*0018*/ 	.word	0x00000000
	.align		4
        /*001c*/ 	.word	0xfffffffc


//--------------------- .text._Z12sieveSegmentPhPjiyy --------------------------
	.section	.text._Z12sieveSegmentPhPjiyy,"ax",@progbits
	.align	128
        .global         _Z12sieveSegmentPhPjiyy
        .type           _Z12sieveSegmentPhPjiyy,@function
        .size           _Z12sieveSegmentPhPjiyy,(.L_x_5 - _Z12sieveSegmentPhPjiyy)
        .other          _Z12sieveSegmentPhPjiyy,@"STO_CUDA_ENTRY STV_DEFAULT"
_Z12sieveSegmentPhPjiyy:
.text._Z12sieveSegmentPhPjiyy:
[----:B------:R-:W-:Y:S01]  /*0000*/  LDC R1, c[0x0][0x37c] ;  /* 0x0000df00ff017b82 */ /* 0x000fe20000000800 */
[----:B------:R-:W0:Y:S07]  /*0010*/  S2R R0, SR_TID.X ;  /* 0x0000000000007919 */ /* 0x000e2e0000002100 */
[----:B------:R-:W0:Y:S01]  /*0020*/  S2UR UR4, SR_CTAID.X ;  /* 0x00000000000479c3 */ /* 0x000e220000002500 */
[----:B------:R-:W1:Y:S07]  /*0030*/  LDCU UR5, c[0x0][0x390] ;  /* 0x00007200ff0577ac */ /* 0x000e6e0008000800 */
[----:B------:R-:W0:Y:S02]  /*0040*/  LDC R3, c[0x0][0x360] ;  /* 0x0000d800ff037b82 */ /* 0x000e240000000800 */
[----:B0-----:R-:W-:-:S05]  /*0050*/  IMAD R3, R3, UR4, R0 ;  /* 0x0000000403037c24 */ /* 0x001fca000f8e0200 */
[----:B-1----:R-:W-:-:S13]  /*0060*/  ISETP.GE.AND P0, PT, R3, UR5, PT ;  /* 0x0000000503007c0c */ /* 0x002fda000bf06270 */
[----:B------:R-:W-:Y:S05]  /*0070*/  @P0 EXIT ;  /* 0x000000000000094d */ /* 0x000fea0003800000 */
[----:B------:R-:W0:Y:S01]  /*0080*/  LDC.64 R4, c[0x0][0x388] ;  /* 0x0000e200ff047b82 */ /* 0x000e220000000a00 */
[----:B------:R-:W1:Y:S07]  /*0090*/  LDCU.64 UR6, c[0x0][0x358] ;  /* 0x00006b00ff0677ac */ /* 0x000e6e0008000a00 */
[----:B------:R-:W2:Y:S01]  /*00a0*/  LDC.64 R6, c[0x0][0x398] ;  /* 0x0000e600ff067b82 */ /* 0x000ea20000000a00 */
[----:B0-----:R-:W-:-:S05]  /*00b0*/  IMAD.WIDE R4, R3, 0x4, R4 ;  /* 0x0000000403047825 */ /* 0x001fca00078e0204 */
[----:B-1----:R-:W2:Y:S01]  /*00c0*/  LDG.E R0, desc[UR6][R4.64] ;  /* 0x0000000604007981 */ /* 0x002ea2000c1e1900 */
[----:B------:R-:W-:Y:S01]  /*00d0*/  BSSY.RECONVERGENT B0, `(.L_x_0) ;  /* 0x000001e000007945 */ /* 0x000fe20003800200 */
[----:B--2---:R-:W-:-:S04]  /*00e0*/  IADD3 R3, P0, PT, R0, R6, RZ ;  /* 0x0000000600037210 */ /* 0x004fc80007f1e0ff */
[----:B------:R-:W-:-:S04]  /*00f0*/  IADD3 R3, P1, PT, R3, -0x1, RZ ;  /* 0xffffffff03037810 */ /* 0x000fc80007f3e0ff */
[----:B------:R-:W-:-:S04]  /*0100*/  IADD3.X R2, PT, PT, RZ, -0x1, R7, P1, P0 ;  /* 0xffffffffff027810 */ /* 0x000fc80000fe0407 */
[----:B------:R-:W-:-:S13]  /*0110*/  ISETP.NE.U32.AND P0, PT, R2, RZ, PT ;  /* 0x000000ff0200720c */ /* 0x000fda0003f05070 */
[----:B------:R-:W-:Y:S05]  /*0120*/  @P0 BRA `(.L_x_1) ;  /* 0x0000000000500947 */ /* 0x000fea0003800000 */
[----:B------:R-:W0:Y:S01]  /*0130*/  I2F.U32.RP R6, R0 ;  /* 0x0000000000067306 */ /* 0x000e220000209000 */
[----:B------:R-:W-:Y:S01]  /*0140*/  IMAD.MOV R7, RZ, RZ, -R0 ;  /* 0x000000ffff077224 */ /* 0x000fe200078e0a00 */
[----:B------:R-:W-:-:S06]  /*0150*/  ISETP.NE.U32.AND P1, PT, R0, RZ, PT ;  /* 0x000000ff0000720c */ /* 0x000fcc0003f25070 */
[----:B0-----:R-:W0:Y:S02]  /*0160*/  MUFU.RCP R6, R6 ;  /* 0x0000000600067308 */ /* 0x001e240000001000 */
[----:B0-----:R-:W-:-:S06]  /*0170*/  VIADD R4, R6, 0xffffffe ;  /* 0x0ffffffe06047836 */ /* 0x001fcc0000000000 */
[----:B------:R0:W1:Y:S02]  /*0180*/  F2I.FTZ.U32.TRUNC.NTZ R5, R4 ;  /* 0x0000000400057305 */ /* 0x000064000021f000 */
[----:B0-----:R-:W-:Y:S02]  /*0190*/  IMAD.MOV.U32 R4, RZ, RZ, RZ ;  /* 0x000000ffff047224 */ /* 0x001fe400078e00ff */
[----:B-1----:R-:W-:-:S04]  /*01a0*/  IMAD R7, R7, R5, RZ ;  /* 0x0000000507077224 */ /* 0x002fc800078e02ff */
[----:B------:R-:W-:-:S04]  /*01b0*/  IMAD.HI.U32 R8, R5, R7, R4 ;  /* 0x0000000705087227 */ /* 0x000fc800078e0004 */
[----:B------:R-:W-:Y:S02]  /*01c0*/  IMAD.MOV.U32 R5, RZ, RZ, RZ ;  /* 0x000000ffff057224 */ /* 0x000fe400078e00ff */
[----:B------:R-:W-:-:S04]  /*01d0*/  IMAD.HI.U32 R8, R8, R3, RZ ;  /* 0x0000000308087227 */ /* 0x000fc800078e00ff */
[----:B------:R-:W-:-:S04]  /*01e0*/  IMAD.MOV R8, RZ, RZ, -R8 ;  /* 0x000000ffff087224 */ /* 0x000fc800078e0a08 */
[----:B------:R-:W-:-:S05]  /*01f0*/  IMAD R7, R0, R8, R3 ;  /* 0x0000000800077224 */ /* 0x000fca00078e0203 */
[----:B------:R-:W-:-:S13]  /*0200*/  ISETP.GE.U32.AND P0, PT, R7, R0, PT ;  /* 0x000000000700720c */ /* 0x000fda0003f06070 */
[----:B------:R-:W-:-:S05]  /*0210*/  @P0 IMAD.IADD R7, R7, 0x1, -R0 ;  /* 0x0000000107070824 */ /* 0x000fca00078e0a00 */
[----:B------:R-:W-:-:S13]  /*0220*/  ISETP.GE.U32.AND P0, PT, R7, R0, PT ;  /* 0x000000000700720c */ /* 0x000fda0003f06070 */
[----:B------:R-:W-:Y:S01]  /*0230*/  @P0 IMAD.IADD R7, R7, 0x1, -R0 ;  /* 0x0000000107070824 */ /* 0x000fe200078e0a00 */
[----:B------:R-:W-:-:S04]  /*0240*/  @!P1 LOP3.LUT R7, RZ, R0, RZ, 0x33, !PT ;  /* 0x00000000ff079212 */ /* 0x000fc800078e33ff */
[----:B------:R-:W-:Y:S01]  /*0250*/  MOV R4, R7 ;  /* 0x0000000700047202 */ /* 0x000fe20000000f00 */
[----:B------:R-:W-:Y:S06]  /*0260*/  BRA `(.L_x_2) ;  /* 0x0000000000107947 */ /* 0x000fec0003800000 */
.L_x_1:
[----:B------:R-:W-:-:S07]  /*0270*/  MOV R4, 0x290 ;  /* 0x0000029000047802 */ /* 0x000fce0000000f00 */
[----:B------:R-:W-:Y:S05]  /*0280*/  CALL.REL.NOINC `($__internal_0_$__cuda_sm20_rem_u64) ;  /* 0x00000000007c7944 */ /* 0x000fea0003c00000 */
[----:B------:R-:W-:Y:S02]  /*0290*/  IMAD.MOV.U32 R4, RZ, RZ, R6 ;  /* 0x000000ffff047224 */ /* 0x000fe400078e0006 */
[----:B------:R-:W-:-:S07]  /*02a0*/  IMAD.MOV.U32 R5, RZ, RZ, R7 ;  /* 0x000000ffff057224 */ /* 0x000fce00078e0007 */
.L_x_2:
[----:B------:R-:W-:Y:S05]  /*02b0*/  BSYNC.RECONVERGENT B0 ;  /* 0x0000000000007941 */ /* 0x000fea0003800200 */
.L_x_0:
[----:B------:R-:W-:Y:S01]  /*02c0*/  IADD3 R3, P0, PT, -R4, R3, RZ ;  /* 0x0000000304037210 */ /* 0x000fe20007f1e1ff */
[----:B------:R-:W0:Y:S01]  /*02d0*/  LDCU.64 UR8, c[0x0][0x3a0] ;  /* 0x00007400ff0877ac */ /* 0x000e220008000a00 */
[----:B------:R-:W-:Y:S01]  /*02e0*/  IMAD.WIDE.U32 R6, R0, R0, RZ ;  /* 0x0000000000067225 */ /* 0x000fe200078e00ff */
[----:B------:R-:W-:-:S03]  /*02f0*/  UMOV UR4, URZ ;  /* 0x000000ff00047c82 */ /* 0x000fc60008000000 */
[----:B------:R-:W-:Y:S01]  /*0300*/  IMAD.X R9, R2, 0x1, ~R5, P0 ;  /* 0x0000000102097824 */ /* 0x000fe200000e0e05 */
[----:B------:R-:W-:Y:S01]  /*0310*/  ISETP.GT.U32.AND P0, PT, R3, R6, PT ;  /* 0x000000060300720c */ /* 0x000fe20003f04070 */
[----:B------:R-:W-:-:S05]  /*0320*/  VIADD R4, R7, UR4 ;  /* 0x0000000407047c36 */ /* 0x000fca0008000000 */
[----:B------:R-:W-:-:S04]  /*0330*/  ISETP.GT.U32.AND.EX P0, PT, R9, R4, PT, P0 ;  /* 0x000000040900720c */ /* 0x000fc80003f04100 */
[----:B------:R-:W-:Y:S02]  /*0340*/  SEL R5, R3, R6, P0 ;  /* 0x0000000603057207 */ /* 0x000fe40000000000 */
[----:B------:R-:W-:Y:S02]  /*0350*/  SEL R4, R9, R4, P0 ;  /* 0x0000000409047207 */ /* 0x000fe40000000000 */
[----:B0-----:R-:W-:-:S04]  /*0360*/  ISETP.GT.U32.AND P0, PT, R5, UR8, PT ;  /* 0x0000000805007c0c */ /* 0x001fc8000bf04070 */
[----:B------:R-:W-:-:S13]  /*0370*/  ISETP.GT.U32.AND.EX P0, PT, R4, UR9, PT, P0 ;  /* 0x0000000904007c0c */ /* 0x000fda000bf04100 */
[----:B------:R-:W-:Y:S05]  /*0380*/  @P0 EXIT ;  /* 0x000000000000094d */ /* 0x000fea0003800000 */
[----:B------:R-:W0:Y:S01]  /*0390*/  LDCU.64 UR4, c[0x0][0x398] ;  /* 0x00007300ff0477ac */ /* 0x000e220008000a00 */
[----:B------:R-:W1:Y:S02]  /*03a0*/  LDCU.64 UR8, c[0x0][0x3a0] ;  /* 0x00007400ff0877ac */ /* 0x000e640008000a00 */
.L_x_3:
[----:B0-----:R-:W-:-:S04]  /*03b0*/  ISETP.GE.U32.AND P0, PT, R5, UR4, PT ;  /* 0x0000000405007c0c */ /* 0x001fc8000bf06070 */
[----:B------:R-:W-:-:S13]  /*03c0*/  ISETP.GE.U32.AND.EX P0, PT, R4, UR5, PT, P0 ;  /* 0x0000000504007c0c */ /* 0x000fda000bf06100 */
[----:B------:R-:W0:Y:S01]  /*03d0*/  @P0 LDC.64 R6, c[0x0][0x380] ;  /* 0x0000e000ff060b82 */ /* 0x000e220000000a00 */
[----:B------:R-:W-:-:S04]  /*03e0*/  @P0 IADD3 R3, P1, PT, R5, -UR4, RZ ;  /* 0x8000000405030c10 */ /* 0x000fc8000ff3e0ff */
[----:B0-----:R-:W-:-:S04]  /*03f0*/  @P0 IADD3 R2, P2, PT, R3, R6, RZ ;  /* 0x0000000603020210 */ /* 0x001fc80007f5e0ff */
[----:B------:R-:W-:Y:S02]  /*0400*/  @P0 IADD3.X R3, PT, PT, R7, ~UR5, R4, P2, P1 ;  /* 0x8000000507030c10 */ /* 0x000fe400097e2404 */
[----:B------:R-:W-:-:S03]  /*0410*/  IADD3 R5, P1, PT, R0, R5, RZ ;  /* 0x0000000500057210 */ /* 0x000fc60007f3e0ff */
[----:B------:R2:W-:Y:S01]  /*0420*/  @P0 STG.E.U8 desc[UR6][R2.64], RZ ;  /* 0x000000ff02000986 */ /* 0x0005e2000c101106 */
[----:B-1----:R-:W-:Y:S02]  /*0430*/  ISETP.GT.U32.AND P0, PT, R5, UR8, PT ;  /* 0x0000000805007c0c */ /* 0x002fe4000bf04070 */
[----:B------:R-:W-:-:S04]  /*0440*/  IADD3.X R4, PT, PT, RZ, R4, RZ, P1, !PT ;  /* 0x00000004ff047210 */ /* 0x000fc80000ffe4ff */
[----:B------:R-:W-:-:S13]  /*0450*/  ISETP.GT.U32.AND.EX P0, PT, R4, UR9, PT, P0 ;  /* 0x0000000904007c0c */ /* 0x000fda000bf04100 */
[----:B--2---:R-:W-:Y:S05]  /*0460*/  @!P0 BRA `(.L_x_3) ;  /* 0xfffffffc00d08947 */ /* 0x004fea000383ffff */
[----:B------:R-:W-:Y:S05]  /*0470*/  EXIT ;  /* 0x000000000000794d */ /* 0x000fea0003800000 */
        .weak           $__internal_0_$__cuda_sm20_rem_u64
        .type           $__internal_0_$__cuda_sm20_rem_u64,@function
        .size           $__internal_0_$__cuda_sm20_rem_u64,(.L_x_5 - $__internal_0_$__cuda_sm20_rem_u64)
$__internal_0_$__cuda_sm20_rem_u64:
[----:B------:R-:W-:Y:S02]  /*0480*/  IMAD.MOV.U32 R10, RZ, RZ, R0 ;  /* 0x000000ffff0a7224 */ /* 0x000fe400078e0000 */
[----:B------:R-:W-:-:S04]  /*0490*/  IMAD.MOV.U32 R11, RZ, RZ, RZ ;  /* 0x000000ffff0b7224 */ /* 0x000fc800078e00ff */
[----:B------:R-:W0:Y:S08]  /*04a0*/  I2F.U64.RP R5, R10 ;  /* 0x0000000a00057312 */ /* 0x000e300000309000 */
[----:B0-----:R-:W0:Y:S02]  /*04b0*/  MUFU.RCP R5, R5 ;  /* 0x0000000500057308 */ /* 0x001e240000001000 */
[----:B0-----:R-:W-:-:S06]  /*04c0*/  VIADD R6, R5, 0x1ffffffe ;  /* 0x1ffffffe05067836 */ /* 0x001fcc0000000000 */
[----:B------:R-:W0:Y:S02]  /*04d0*/  F2I.U64.TRUNC R6, R6 ;  /* 0x0000000600067311 */ /* 0x000e24000020d800 */
[----:B0-----:R-:W-:-:S04]  /*04e0*/  IMAD.WIDE.U32 R8, R6, R0, RZ ;  /* 0x0000000006087225 */ /* 0x001fc800078e00ff */
[----:B------:R-:W-:Y:S01]  /*04f0*/  IMAD R9, R7, R0, R9 ;  /* 0x0000000007097224 */ /* 0x000fe200078e0209 */
[----:B------:R-:W-:-:S05]  /*0500*/  IADD3 R13, P0, PT, RZ, -R8, RZ ;  /* 0x80000008ff0d7210 */ /* 0x000fca0007f1e0ff */
[----:B------:R-:W-:-:S04]  /*0510*/  IMAD.HI.U32 R8, R6, R13, RZ ;  /* 0x0000000d06087227 */ /* 0x000fc800078e00ff */
[----:B------:R-:W-:Y:S01]  /*0520*/  IMAD.X R15, RZ, RZ, ~R9, P0 ;  /* 0x000000ffff0f7224 */ /* 0x000fe200000e0e09 */
[----:B------:R-:W-:-:S03]  /*0530*/  MOV R9, R6 ;  /* 0x0000000600097202 */ /* 0x000fc60000000f00 */
[-C--:B------:R-:W-:Y:S02]  /*0540*/  IMAD R11, R7, R15.reuse, RZ ;  /* 0x0000000f070b7224 */ /* 0x080fe400078e02ff */
[----:B------:R-:W-:-:S04]  /*0550*/  IMAD.WIDE.U32 R8, P0, R6, R15, R8 ;  /* 0x0000000f06087225 */ /* 0x000fc80007800008 */
[----:B------:R-:W-:-:S04]  /*0560*/  IMAD.HI.U32 R5, R7, R15, RZ ;  /* 0x0000000f07057227 */ /* 0x000fc800078e00ff */
[----:B------:R-:W-:-:S04]  /*0570*/  IMAD.HI.U32 R8, P1, R7, R13, R8 ;  /* 0x0000000d07087227 */ /* 0x000fc80007820008 */
[----:B------:R-:W-:Y:S01]  /*0580*/  IMAD.X R5, R5, 0x1, R7, P0 ;  /* 0x0000000105057824 */ /* 0x000fe200000e0607 */
[----:B------:R-:W-:-:S04]  /*0590*/  IADD3 R9, P2, PT, R11, R8, RZ ;  /* 0x000000080b097210 */ /* 0x000fc80007f5e0ff */
[----:B------:R-:W-:Y:S01]  /*05a0*/  IADD3.X R5, PT, PT, RZ, RZ, R5, P2, P1 ;  /* 0x000000ffff057210 */ /* 0x000fe200017e2405 */
[----:B------:R-:W-:-:S03]  /*05b0*/  IMAD.WIDE.U32 R6, R9, R0, RZ ;  /* 0x0000000009067225 */ /* 0x000fc600078e00ff */
[----:B------:R-:W-:Y:S01]  /*05c0*/  IADD3 R11, P0, PT, RZ, -R6, RZ ;  /* 0x80000006ff0b7210 */ /* 0x000fe20007f1e0ff */
[----:B------:R-:W-:Y:S02]  /*05d0*/  IMAD R6, R5, R0, R7 ;  /* 0x0000000005067224 */ /* 0x000fe400078e0207 */
[----:B------:R-:W-:Y:S02]  /*05e0*/  IMAD.MOV.U32 R7, RZ, RZ, RZ ;  /* 0x000000ffff077224 */ /* 0x000fe400078e00ff */
[----:B------:R-:W-:-:S04]  /*05f0*/  IMAD.HI.U32 R8, R9, R11, RZ ;  /* 0x0000000b09087227 */ /* 0x000fc800078e00ff */
[----:B------:R-:W-:-:S04]  /*0600*/  IMAD.X R6, RZ, RZ, ~R6, P0 ;  /* 0x000000ffff067224 */ /* 0x000fc800000e0e06 */
[----:B------:R-:W-:-:S04]  /*0610*/  IMAD.WIDE.U32 R8, P0, R9, R6, R8 ;  /* 0x0000000609087225 */ /* 0x000fc80007800008 */
[C---:B------:R-:W-:Y:S02]  /*0620*/  IMAD R10, R5.reuse, R6, RZ ;  /* 0x00000006050a7224 */ /* 0x040fe400078e02ff */
[----:B------:R-:W-:-:S04]  /*0630*/  IMAD.HI.U32 R9, P1, R5, R11, R8 ;  /* 0x0000000b05097227 */ /* 0x000fc80007820008 */
[----:B------:R-:W-:Y:S01]  /*0640*/  IMAD.HI.U32 R6, R5, R6, RZ ;  /* 0x0000000605067227 */ /* 0x000fe200078e00ff */
[----:B------:R-:W-:-:S03]  /*0650*/  IADD3 R9, P2, PT, R10, R9, RZ ;  /* 0x000000090a097210 */ /* 0x000fc60007f5e0ff */
[----:B------:R-:W-:Y:S02]  /*0660*/  IMAD.X R5, R6, 0x1, R5, P0 ;  /* 0x0000000106057824 */ /* 0x000fe400000e0605 */
[----:B------:R-:W-:-:S03]  /*0670*/  IMAD.HI.U32 R6, R9, R3, RZ ;  /* 0x0000000309067227 */ /* 0x000fc600078e00ff */
[----:B------:R-:W-:Y:S01]  /*0680*/  IADD3.X R5, PT, PT, RZ, RZ, R5, P2, P1 ;  /* 0x000000ffff057210 */ /* 0x000fe200017e2405 */
[----:B------:R-:W-:-:S04]  /*0690*/  IMAD.WIDE.U32 R6, R9, R2, R6 ;  /* 0x0000000209067225 */ /* 0x000fc800078e0006 */
[C---:B------:R-:W-:Y:S02]  /*06a0*/  IMAD R8, R5.reuse, R2, RZ ;  /* 0x0000000205087224 */ /* 0x040fe400078e02ff */
[----:B------:R-:W-:-:S04]  /*06b0*/  IMAD.HI.U32 R7, P0, R5, R3, R6 ;  /* 0x0000000305077227 */ /* 0x000fc80007800006 */
[----:B------:R-:W-:Y:S01]  /*06c0*/  IMAD.HI.U32 R5, R5, R2, RZ ;  /* 0x0000000205057227 */ /* 0x000fe200078e00ff */
[----:B------:R-:W-:-:S04]  /*06d0*/  IADD3 R7, P1, PT, R8, R7, RZ ;  /* 0x0000000708077210 */ /* 0x000fc80007f3e0ff */
[----:B------:R-:W-:Y:S01]  /*06e0*/  IADD3.X R5, PT, PT, R5, RZ, RZ, P0, !PT ;  /* 0x000000ff05057210 */ /* 0x000fe200007fe4ff */
[----:B------:R-:W-:-:S04]  /*06f0*/  IMAD.WIDE.U32 R6, R7, R0, RZ ;  /* 0x0000000007067225 */ /* 0x000fc800078e00ff */
[----:B------:R-:W-:-:S04]  /*0700*/  IMAD.X R5, RZ, RZ, R5, P1 ;  /* 0x000000ffff057224 */ /* 0x000fc800008e0605 */
[----:B------:R-:W-:Y:S01]  /*0710*/  IMAD R5, R5, R0, R7 ;  /* 0x0000000005057224 */ /* 0x000fe200078e0207 */
[----:B------:R-:W-:-:S05]  /*0720*/  IADD3 R7, P0, PT, -R6, R3, RZ ;  /* 0x0000000306077210 */ /* 0x000fca0007f1e1ff */
[----:B------:R-:W-:Y:S01]  /*0730*/  IMAD.X R9, R2, 0x1, ~R5, P0 ;  /* 0x0000000102097824 */ /* 0x000fe200000e0e05 */
[----:B------:R-:W-:Y:S02]  /*0740*/  ISETP.GE.U32.AND P0, PT, R7, R0, PT ;  /* 0x000000000700720c */ /* 0x000fe40003f06070 */
[-C--:B------:R-:W-:Y:S02]  /*0750*/  IADD3 R5, P1, PT, -R0, R7.reuse, RZ ;  /* 0x0000000700057210 */ /* 0x080fe40007f3e1ff */
[C---:B------:R-:W-:Y:S02]  /*0760*/  ISETP.GE.U32.AND.EX P0, PT, R9.reuse, RZ, PT, P0 ;  /* 0x000000ff0900720c */ /* 0x040fe40003f06100 */
[----:B------:R-:W-:Y:S02]  /*0770*/  IADD3.X R8, PT, PT, R9, -0x1, RZ, P1, !PT ;  /* 0xffffffff09087810 */ /* 0x000fe40000ffe4ff */
[----:B------:R-:W-:Y:S02]  /*0780*/  SEL R5, R5, R7, P0 ;  /* 0x0000000705057207 */ /* 0x000fe40000000000 */
[----:B------:R-:W-:-:S02]  /*0790*/  SEL R8, R8, R9, P0 ;  /* 0x0000000908087207 */ /* 0x000fc40000000000 */
[----:B------:R-:W-:Y:S02]  /*07a0*/  ISETP.GE.U32.AND P0, PT, R5, R0, PT ;  /* 0x000000000500720c */ /* 0x000fe40003f06070 */
[-C--:B------:R-:W-:Y:S02]  /*07b0*/  IADD3 R6, P2, PT, -R0, R5.reuse, RZ ;  /* 0x0000000500067210 */ /* 0x080fe40007f5e1ff */
[----:B------:R-:W-:Y:S02]  /*07c0*/  ISETP.GE.U32.AND.EX P0, PT, R8, RZ, PT, P0 ;  /* 0x000000ff0800720c */ /* 0x000fe40003f06100 */
[----:B------:R-:W-:Y:S02]  /*07d0*/  ISETP.NE.U32.AND P1, PT, R0, RZ, PT ;  /* 0x000000ff0000720c */ /* 0x000fe40003f25070 */
[----:B------:R-:W-:Y:S02]  /*07e0*/  IADD3.X R7, PT, PT, R8, -0x1, RZ, P2, !PT ;  /* 0xffffffff08077810 */ /* 0x000fe400017fe4ff */
[----:B------:R-:W-:Y:S01]  /*07f0*/  SEL R6, R6, R5, P0 ;  /* 0x0000000506067207 */ /* 0x000fe20000000000 */
[----:B------:R-:W-:Y:S01]  /*0800*/  IMAD.MOV.U32 R5, RZ, RZ, 0x0 ;  /* 0x00000000ff057424 */ /* 0x000fe200078e00ff */
[----:B------:R-:W-:-:S02]  /*0810*/  ISETP.NE.AND.EX P1, PT, RZ, RZ, PT, P1 ;  /* 0x000000ffff00720c */ /* 0x000fc40003f25310 */
[----:B------:R-:W-:Y:S02]  /*0820*/  SEL R7, R7, R8, P0 ;  /* 0x0000000807077207 */ /* 0x000fe40000000000 */
[----:B------:R-:W-:Y:S02]  /*0830*/  SEL R6, R6, 0xffffffff, P1 ;  /* 0xffffffff06067807 */ /* 0x000fe40000800000 */
[----:B------:R-:W-:Y:S01]  /*0840*/  SEL R7, R7, 0xffffffff, P1 ;  /* 0xffffffff07077807 */ /* 0x000fe20000800000 */
[----:B------:R-:W-:Y:S06]  /*0850*/  RET.REL.NODEC R4 `(_Z12sieveSegmentPhPjiyy) ;  /* 0xfffffff404e87950 */ /* 0x000fec0003c3ffff */
.L_x_4:
[----:B------:R-:W-:-:S00]  /*0860*/  BRA `(.L_x_4) ;  /* 0xfffffffc00fc7947 */ /* 0x000fc0000383ffff */
[----:B------:R-:W-:-:S00]  /*0870*/  NOP ;  /* 0x0000000000007918 */ /* 0x000fc00000000000 */
        /* <DEDUP_REMOVED lines=8> */
.L_x_5:


//--------------------- .nv.shared.reserved.0     --------------------------
	.section	.nv.shared.reserved.0,"aw",@nobits
	.weak		__nv_reservedSMEM_offset_0_alias
	.size		__nv_reservedSMEM_offset_0_alias, 0, 64
	.other		__nv_reservedSMEM_offset_0_alias,@"STO_CUDA_RESERVED_SHARED STV_DEFAULT"
__nv_reservedSMEM_offset_0_alias:
	.zero		0
	.zero		64


//--------------------- .nv.constant0._Z12sieveSegmentPhPjiyy --------------------------
	.section	.nv.constant0._Z12sieveSegmentPhPjiyy,"a",@progbits
	.sectionflags	@""
	.align	4
.nv.constant0._Z12sieveSegmentPhPjiyy:
	.zero		936


//--------------------- SYMBOLS --------------------------

	.type		.nv.reservedSmem.offset0,@object
	.size		.nv.reservedSmem.offset0,0x4
